	.headerflags	@"EF_CUDA_TEXMODE_UNIFIED EF_CUDA_64BIT_ADDRESS EF_CUDA_ACCELERATORS EF_CUDA_SM90 EF_CUDA_VIRTUAL_SM(EF_CUDA_SM90)"
	.elftype	@"ET_EXEC"


//--------------------- .nv.info                  --------------------------
	.section	.nv.info,"",@"SHT_CUDA_INFO"
	.align	4


	//----- nvinfo : EIATTR_REGCOUNT
	.align		4
        /*0000*/ 	.byte	0x04, 0x2f
        /*0002*/ 	.short	(.L_3 - .L_2)
	.align		4
.L_2:
        /*0004*/ 	.word	index@(triton_poi_fused__native_batch_norm_legit_no_training_convolution_relu_3)
        /*0008*/ 	.word	0x00000020


	//----- nvinfo : EIATTR_MIN_STACK_SIZE
	.align		4
.L_3:
        /*000c*/ 	.byte	0x04, 0x12
        /*000e*/ 	.short	(.L_5 - .L_4)
	.align		4
.L_4:
        /*0010*/ 	.word	index@(triton_poi_fused__native_batch_norm_legit_no_training_convolution_relu_3)
        /*0014*/ 	.word	0x00000000


	//----- nvinfo : EIATTR_FRAME_SIZE
	.align		4
.L_5:
        /*0018*/ 	.byte	0x04, 0x11
        /*001a*/ 	.short	(.L_7 - .L_6)
	.align		4
.L_6:
        /*001c*/ 	.word	index@(triton_poi_fused__native_batch_norm_legit_no_training_convolution_relu_3)
        /*0020*/ 	.word	0x00000000


	//----- nvinfo : EIATTR_MIN_STACK_SIZE
	.align		4
.L_7:
        /*0024*/ 	.byte	0x04, 0x12
        /*0026*/ 	.short	(.L_9 - .L_8)
	.align		4
.L_8:
        /*0028*/ 	.word	index@(triton_poi_fused__native_batch_norm_legit_no_training_convolution_relu_3)
        /*002c*/ 	.word	0x00000000
.L_9:


//--------------------- .nv.info.triton_poi_fused__native_batch_norm_legit_no_training_convolution_relu_3 --------------------------
	.section	.nv.info.triton_poi_fused__native_batch_norm_legit_no_training_convolution_relu_3,"",@"SHT_CUDA_INFO"
	.sectionflags	@""
	.align	4


	//----- nvinfo : EIATTR_CUDA_API_VERSION
	.align		4
        /*0000*/ 	.byte	0x04, 0x37
        /*0002*/ 	.short	(.L_11 - .L_10)
.L_10:
        /*0004*/ 	.word	0x0000007c


	//----- nvinfo : EIATTR_KPARAM_INFO
	.align		4
.L_11:
        /*0008*/ 	.byte	0x04, 0x17
        /*000a*/ 	.short	(.L_13 - .L_12)
.L_12:
        /*000c*/ 	.word	0x00000000
        /*0010*/ 	.short	0x0007
        /*0012*/ 	.short	0x0038
        /*0014*/ 	.byte	0x00, 0xf0, 0x11, 0x00


	//----- nvinfo : EIATTR_KPARAM_INFO
	.align		4
.L_13:
        /*0018*/ 	.byte	0x04, 0x17
        /*001a*/ 	.short	(.L_15 - .L_14)
.L_14:
        /*001c*/ 	.word	0x00000000
        /*0020*/ 	.short	0x0006
        /*0022*/ 	.short	0x0030
        /*0024*/ 	.byte	0x00, 0xf4, 0x21, 0x00


	//----- nvinfo : EIATTR_KPARAM_INFO
	.align		4
.L_15:
        /*0028*/ 	.byte	0x04, 0x17
        /*002a*/ 	.short	(.L_17 - .L_16)
.L_16:
        /*002c*/ 	.word	0x00000000
        /*0030*/ 	.short	0x0005
        /*0032*/ 	.short	0x0028
        /*0034*/ 	.byte	0x00, 0xf4, 0x21, 0x00


	//----- nvinfo : EIATTR_KPARAM_INFO
	.align		4
.L_17:
        /*0038*/ 	.byte	0x04, 0x17
        /*003a*/ 	.short	(.L_19 - .L_18)
.L_18:
        /*003c*/ 	.word	0x00000000
        /*0040*/ 	.short	0x0004
        /*0042*/ 	.short	0x0020
        /*0044*/ 	.byte	0x00, 0xf4, 0x21, 0x00


	//----- nvinfo : EIATTR_KPARAM_INFO
	.align		4
.L_19:
        /*0048*/ 	.byte	0x04, 0x17
        /*004a*/ 	.short	(.L_21 - .L_20)
.L_20:
        /*004c*/ 	.word	0x00000000
        /*0050*/ 	.short	0x0003
        /*0052*/ 	.short	0x0018
        /*0054*/ 	.byte	0x00, 0xf4, 0x21, 0x00


	//----- nvinfo : EIATTR_KPARAM_INFO
	.align		4
.L_21:
        /*0058*/ 	.byte	0x04, 0x17
        /*005a*/ 	.short	(.L_23 - .L_22)
.L_22:
        /*005c*/ 	.word	0x00000000
        /*0060*/ 	.short	0x0002
        /*0062*/ 	.short	0x0010
        /*0064*/ 	.byte	0x00, 0xf4, 0x21, 0x00


	//----- nvinfo : EIATTR_KPARAM_INFO
	.align		4
.L_23:
        /*0068*/ 	.byte	0x04, 0x17
        /*006a*/ 	.short	(.L_25 - .L_24)
.L_24:
        /*006c*/ 	.word	0x00000000
        /*0070*/ 	.short	0x0001
        /*0072*/ 	.short	0x0008
        /*0074*/ 	.byte	0x00, 0xf4, 0x21, 0x00


	//----- nvinfo : EIATTR_KPARAM_INFO
	.align		4
.L_25:
        /*0078*/ 	.byte	0x04, 0x17
        /*007a*/ 	.short	(.L_27 - .L_26)
.L_26:
        /*007c*/ 	.word	0x00000000
        /*0080*/ 	.short	0x0000
        /*0082*/ 	.short	0x0000
        /*0084*/ 	.byte	0x00, 0xf4, 0x21, 0x00


	//----- nvinfo : EIATTR_SPARSE_MMA_MASK
	.align		4
.L_27:
        /*0088*/ 	.byte	0x03, 0x50
        /*008a*/ 	.short	0x0000


	//----- nvinfo : EIATTR_MAXREG_COUNT
	.align		4
        /*008c*/ 	.byte	0x03, 0x1b
        /*008e*/ 	.short	0x00ff


	//----- nvinfo : EIATTR_EXIT_INSTR_OFFSETS
	.align		4
        /*0090*/ 	.byte	0x04, 0x1c
        /*0092*/ 	.short	(.L_29 - .L_28)


	//   ....[0]....
.L_28:
        /*0094*/ 	.word	0x000007b0


	//----- nvinfo : EIATTR_REQNTID
	.align		4
.L_29:
        /*0098*/ 	.byte	0x04, 0x10
        /*009a*/ 	.short	(.L_31 - .L_30)
.L_30:
        /*009c*/ 	.word	0x00000080
        /*00a0*/ 	.word	0x00000001
        /*00a4*/ 	.word	0x00000001


	//----- nvinfo : EIATTR_CBANK_PARAM_SIZE
	.align		4
.L_31:
        /*00a8*/ 	.byte	0x03, 0x19
        /*00aa*/ 	.short	0x003c


	//----- nvinfo : EIATTR_PARAM_CBANK
	.align		4
        /*00ac*/ 	.byte	0x04, 0x0a
        /*00ae*/ 	.short	(.L_33 - .L_32)
	.align		4
.L_32:
        /*00b0*/ 	.word	index@(.nv.constant0.triton_poi_fused__native_batch_norm_legit_no_training_convolution_relu_3)
        /*00b4*/ 	.short	0x0210
        /*00b6*/ 	.short	0x003c


	//----- nvinfo : EIATTR_SW_WAR
	.align		4
.L_33:
        /*00b8*/ 	.byte	0x04, 0x36
        /*00ba*/ 	.short	(.L_35 - .L_34)
.L_34:
        /*00bc*/ 	.word	0x00000008
.L_35:


//--------------------- .nv.callgraph             --------------------------
	.section	.nv.callgraph,"",@"SHT_CUDA_CALLGRAPH"
	.align	4
	.sectionentsize	8
	.align		4
        /*0000*/ 	.word	0x00000000
	.align		4
        /*0004*/ 	.word	0xffffffff
	.align		4
        /*0008*/ 	.word	0x00000000
	.align		4
        /*000c*/ 	.word	0xfffffffe
	.align		4
        /*0010*/ 	.word	0x00000000
	.align		4
        /*0014*/ 	.word	0xfffffffd
	.align		4
        /*0018*/ 	.word	0x00000000
	.align		4
        /*001c*/ 	.word	0xfffffffc


//--------------------- .nv.constant4             --------------------------
	.section	.nv.constant4,"a",@progbits
	.align	8
	.align		8
.nv.constant4:
        /*0000*/ 	.dword	_$_str
	.align		8
        /*0008*/ 	.dword	_$_str_$_2


//--------------------- .text.triton_poi_fused__native_batch_norm_legit_no_training_convolution_relu_3 --------------------------
	.section	.text.triton_poi_fused__native_batch_norm_legit_no_training_convolution_relu_3,"ax",@progbits
	.align	128
        .global         triton_poi_fused__native_batch_norm_legit_no_training_convolution_relu_3
        .type           triton_poi_fused__native_batch_norm_legit_no_training_convolution_relu_3,@function
        .size           triton_poi_fused__native_batch_norm_legit_no_training_convolution_relu_3,(.L_x_1 - triton_poi_fused__native_batch_norm_legit_no_training_convolution_relu_3)
        .other          triton_poi_fused__native_batch_norm_legit_no_training_convolution_relu_3,@"STO_CUDA_ENTRY STV_DEFAULT"
triton_poi_fused__native_batch_norm_legit_no_training_convolution_relu_3:
.text.triton_poi_fused__native_batch_norm_legit_no_training_convolution_relu_3:
[----:B------:R-:W-:Y:S01]  /*0000*/  LDC R1, c[0x0][0x28] ;  /* 0x00000a00ff017b82 */ /* 0x000fe20000000800 */
[----:B------:R-:W1:Y:S01]  /*0010*/  S2R R0, SR_TID.X ;  /* 0x0000000000007919 */ /* 0x000e620000002100 */
[----:B------:R-:W-:-:S06]  /*0020*/  ULDC.64 UR4, c[0x0][0x208] ;  /* 0x0000820000047ab9 */ /* 0x000fcc0000000a00 */
[----:B------:R-:W2:Y:S01]  /*0030*/  LDC.64 R28, c[0x0][0x218] ;  /* 0x00008600ff1c7b82 */ /* 0x000ea20000000a00 */
[----:B------:R-:W3:Y:S07]  /*0040*/  S2R R5, SR_CTAID.X ;  /* 0x0000000000057919 */ /* 0x000eee0000002500 */
[----:B------:R-:W4:Y:S08]  /*0050*/  LDC.64 R26, c[0x0][0x220] ;  /* 0x00008800ff1a7b82 */ /* 0x000f300000000a00 */
[----:B------:R-:W5:Y:S01]  /*0060*/  LDC.64 R22, c[0x0][0x230] ;  /* 0x00008c00ff167b82 */ /* 0x000f620000000a00 */
[----:B-1----:R-:W-:-:S02]  /*0070*/  SHF.L.U32 R0, R0, 0x2, RZ ;  /* 0x0000000200007819 */ /* 0x002fc400000006ff */
[----:B---3--:R-:W-:Y:S02]  /*0080*/  SHF.R.S32.HI R3, RZ, 0x15, R5 ;  /* 0x00000015ff037819 */ /* 0x008fe40000011405 */
[----:B------:R-:W-:Y:S02]  /*0090*/  LOP3.LUT R0, R0, 0x1fc, RZ, 0xc0, !PT ;  /* 0x000001fc00007812 */ /* 0x000fe400078ec0ff */
[----:B------:R-:W-:Y:S02]  /*00a0*/  SGXT R3, R3, 0x1 ;  /* 0x000000010303781a */ /* 0x000fe40000000200 */
[----:B------:R-:W-:Y:S02]  /*00b0*/  LEA R0, R5, R0, 0xa ;  /* 0x0000000005007211 */ /* 0x000fe400078e50ff */
[----:B------:R-:W1:Y:S02]  /*00c0*/  LDC.64 R4, c[0x0][0x228] ;  /* 0x00008a00ff047b82 */ /* 0x000e640000000a00 */
[----:B------:R-:W-:-:S04]  /*00d0*/  LEA.HI R3, R3, R0, RZ, 0xa ;  /* 0x0000000003037211 */ /* 0x000fc800078f50ff */
[----:B------:R-:W-:Y:S02]  /*00e0*/  SHF.R.S32.HI R9, RZ, 0xa, R3 ;  /* 0x0000000aff097819 */ /* 0x000fe40000011403 */
[----:B------:R-:W-:Y:S02]  /*00f0*/  IADD3 R3, R3, 0x200, RZ ;  /* 0x0000020003037810 */ /* 0x000fe40007ffe0ff */
[----:B------:R-:W-:Y:S02]  /*0100*/  LEA.HI R2, R9, R9, RZ, 0x5 ;  /* 0x0000000909027211 */ /* 0x000fe400078f28ff */
[----:B------:R-:W-:Y:S02]  /*0110*/  SHF.R.S32.HI R3, RZ, 0xa, R3 ;  /* 0x0000000aff037819 */ /* 0x000fe40000011403 */
[----:B------:R-:W-:Y:S02]  /*0120*/  LOP3.LUT R2, R2, 0xffffffe0, RZ, 0xc0, !PT ;  /* 0xffffffe002027812 */ /* 0x000fe400078ec0ff */
[----:B------:R-:W-:-:S02]  /*0130*/  LEA.HI R6, R3, R3, RZ, 0x5 ;  /* 0x0000000303067211 */ /* 0x000fc400078f28ff */
[----:B------:R-:W-:Y:S02]  /*0140*/  IADD3 R9, R9, -R2, RZ ;  /* 0x8000000209097210 */ /* 0x000fe40007ffe0ff */
[----:B------:R-:W-:-:S04]  /*0150*/  LOP3.LUT R6, R6, 0xffffffe0, RZ, 0xc0, !PT ;  /* 0xffffffe006067812 */ /* 0x000fc800078ec0ff */
[----:B------:R-:W-:Y:S01]  /*0160*/  IADD3 R3, R3, -R6, RZ ;  /* 0x8000000603037210 */ /* 0x000fe20007ffe0ff */
[--C-:B-1----:R-:W-:Y:S01]  /*0170*/  IMAD.WIDE R12, R9, 0x4, R4.reuse ;  /* 0x00000004090c7825 */ /* 0x102fe200078e0204 */
[----:B------:R-:W1:Y:S03]  /*0180*/  LDC.64 R6, c[0x0][0x210] ;  /* 0x00008400ff067b82 */ /* 0x000e660000000a00 */
[----:B------:R-:W-:Y:S01]  /*0190*/  IMAD.WIDE R24, R3, 0x4, R4 ;  /* 0x0000000403187825 */ /* 0x000fe200078e0204 */
[----:B------:R-:W3:Y:S04]  /*01a0*/  LDG.E.EL R21, desc[UR4][R12.64] ;  /* 0x000000040c157981 */ /* 0x000ee8000c2e1900 */
[----:B------:R-:W5:Y:S01]  /*01b0*/  LDC.64 R4, c[0x0][0x238] ;  /* 0x00008e00ff047b82 */ /* 0x000f620000000a00 */
[----:B------:R-:W3:Y:S01]  /*01c0*/  LDG.E.EL R24, desc[UR4][R24.64] ;  /* 0x0000000418187981 */ /* 0x000ee2000c2e1900 */
[----:B--2---:R-:W-:-:S05]  /*01d0*/  IMAD.WIDE R10, R9, 0x4, R28 ;  /* 0x00000004090a7825 */ /* 0x004fca00078e021c */
[----:B------:R4:W2:Y:S01]  /*01e0*/  LDG.E.EL R19, desc[UR4][R10.64] ;  /* 0x000000040a137981 */ /* 0x0008a2000c2e1900 */
[----:B-1----:R-:W-:-:S04]  /*01f0*/  IMAD.WIDE R6, R0, 0x4, R6 ;  /* 0x0000000400067825 */ /* 0x002fc800078e0206 */
[C---:B----4-:R-:W-:Y:S01]  /*0200*/  IMAD.WIDE R10, R9.reuse, 0x4, R26 ;  /* 0x00000004090a7825 */ /* 0x050fe200078e021a */
[----:B------:R-:W2:Y:S04]  /*0210*/  LDG.E.128 R12, desc[UR4][R6.64] ;  /* 0x00000004060c7981 */ /* 0x000ea8000c1e1d00 */
[----:B------:R-:W4:Y:S01]  /*0220*/  LDG.E.EL R18, desc[UR4][R10.64] ;  /* 0x000000040a127981 */ /* 0x000f22000c2e1900 */
[----:B-----5:R-:W-:-:S04]  /*0230*/  IMAD.WIDE R16, R9, 0x4, R22 ;  /* 0x0000000409107825 */ /* 0x020fc800078e0216 */
[----:B0-----:R-:W-:Y:S02]  /*0240*/  IMAD.WIDE R8, R9, 0x4, R4 ;  /* 0x0000000409087825 */ /* 0x001fe400078e0204 */
[----:B------:R-:W5:Y:S02]  /*0250*/  LDG.E.EL R17, desc[UR4][R16.64] ;  /* 0x0000000410117981 */ /* 0x000f64000c2e1900 */
[C---:B------:R-:W-:Y:S02]  /*0260*/  IMAD.WIDE R28, R3.reuse, 0x4, R28 ;  /* 0x00000004031c7825 */ /* 0x040fe400078e021c */
[----:B------:R-:W5:Y:S02]  /*0270*/  LDG.E.EL R20, desc[UR4][R8.64] ;  /* 0x0000000408147981 */ /* 0x000f64000c2e1900 */
[C---:B------:R-:W-:Y:S02]  /*0280*/  IMAD.WIDE R26, R3.reuse, 0x4, R26 ;  /* 0x00000004031a7825 */ /* 0x040fe400078e021a */
[----:B------:R0:W5:Y:S04]  /*0290*/  LDG.E.EL R16, desc[UR4][R28.64] ;  /* 0x000000041c107981 */ /* 0x000168000c2e1900 */
[----:B------:R-:W5:Y:S01]  /*02a0*/  LDG.E.128 R8, desc[UR4][R6.64+0x800] ;  /* 0x0008000406087981 */ /* 0x000f62000c1e1d00 */
[----:B------:R-:W-:-:S03]  /*02b0*/  IMAD.WIDE R4, R3, 0x4, R4 ;  /* 0x0000000403047825 */ /* 0x000fc600078e0204 */
[----:B------:R-:W5:Y:S01]  /*02c0*/  LDG.E.EL R2, desc[UR4][R26.64] ;  /* 0x000000041a027981 */ /* 0x000f62000c2e1900 */
[----:B------:R-:W-:-:S03]  /*02d0*/  IMAD.WIDE R22, R3, 0x4, R22 ;  /* 0x0000000403167825 */ /* 0x000fc600078e0216 */
[----:B------:R-:W5:Y:S04]  /*02e0*/  LDG.E.EL R4, desc[UR4][R4.64] ;  /* 0x0000000404047981 */ /* 0x000f68000c2e1900 */
[----:B------:R1:W5:Y:S01]  /*02f0*/  LDG.E.EL R3, desc[UR4][R22.64] ;  /* 0x0000000416037981 */ /* 0x000362000c2e1900 */
[----:B---3--:R-:W-:Y:S01]  /*0300*/  FADD R21, R21, 9.9999997473787516356e-06 ;  /* 0x3727c5ac15157421 */ /* 0x008fe20000000000 */
[----:B------:R-:W-:-:S03]  /*0310*/  FADD R24, R24, 9.9999997473787516356e-06 ;  /* 0x3727c5ac18187421 */ /* 0x000fc60000000000 */
[----:B------:R-:W3:Y:S08]  /*0320*/  MUFU.SQRT R25, R21 ;  /* 0x0000001500197308 */ /* 0x000ef00000002000 */
[----:B0-----:R-:W0:Y:S01]  /*0330*/  MUFU.SQRT R28, R24 ;  /* 0x00000018001c7308 */ /* 0x001e220000002000 */
[C---:B---3--:R-:W-:Y:S02]  /*0340*/  FSETP.GT.AND P0, PT, R25.reuse, 8.50705917302346158658e+37, PT ;  /* 0x7e8000001900780b */ /* 0x048fe40003f04000 */
[----:B------:R-:W-:-:S02]  /*0350*/  FSETP.GEU.AND P2, PT, R25, 1.175494350822287508e-38, PT ;  /* 0x008000001900780b */ /* 0x000fc40003f4e000 */
[C---:B0-----:R-:W-:Y:S02]  /*0360*/  FSETP.GT.AND P1, PT, R28.reuse, 8.50705917302346158658e+37, PT ;  /* 0x7e8000001c00780b */ /* 0x041fe40003f24000 */
[----:B------:R-:W-:-:S07]  /*0370*/  FSETP.GEU.AND P3, PT, R28, 1.175494350822287508e-38, PT ;  /* 0x008000001c00780b */ /* 0x000fce0003f6e000 */
[----:B------:R-:W-:Y:S01]  /*0380*/  @P0 FMUL R25, R25, 0.25 ;  /* 0x3e80000019190820 */ /* 0x000fe20000400000 */
[----:B------:R-:W-:-:S03]  /*0390*/  HFMA2.MMA R24, -RZ, RZ, 1.625, 0 ;  /* 0x3e800000ff187435 */ /* 0x000fc600000001ff */
[----:B------:R-:W-:Y:S01]  /*03a0*/  @!P2 FMUL R25, R25, 16777216 ;  /* 0x4b8000001919a820 */ /* 0x000fe20000400000 */
[----:B------:R-:W-:-:S04]  /*03b0*/  @P1 FMUL R28, R28, 0.25 ;  /* 0x3e8000001c1c1820 */ /* 0x000fc80000400000 */
[----:B------:R-:W-:Y:S01]  /*03c0*/  @!P3 FMUL R28, R28, 16777216 ;  /* 0x4b8000001c1cb820 */ /* 0x000fe20000400000 */
[----:B------:R-:W0:Y:S01]  /*03d0*/  MUFU.RCP R25, R25 ;  /* 0x0000001900197308 */ /* 0x000e220000001000 */
[----:B-1----:R-:W-:-:S07]  /*03e0*/  FSEL R22, R24, 1, P0 ;  /* 0x3f80000018167808 */ /* 0x002fce0000000000 */
[----:B------:R1:W3:Y:S01]  /*03f0*/  MUFU.RCP R5, R28 ;  /* 0x0000001c00057308 */ /* 0x0002e20000001000 */
[----:B------:R-:W-:Y:S01]  /*0400*/  FSEL R24, R24, 1, P1 ;  /* 0x3f80000018187808 */ /* 0x000fe20000800000 */
[----:B------:R-:W-:Y:S01]  /*0410*/  @!P2 FMUL R22, R22, 16777216 ;  /* 0x4b8000001616a820 */ /* 0x000fe20000400000 */
[--C-:B--2---:R-:W-:Y:S01]  /*0420*/  FADD R13, R13, R19.reuse ;  /* 0x000000130d0d7221 */ /* 0x104fe20000000000 */
[--C-:B------:R-:W-:Y:S01]  /*0430*/  FADD R12, R12, R19.reuse ;  /* 0x000000130c0c7221 */ /* 0x100fe20000000000 */
[--C-:B------:R-:W-:Y:S01]  /*0440*/  FADD R14, R14, R19.reuse ;  /* 0x000000130e0e7221 */ /* 0x100fe20000000000 */
[----:B------:R-:W-:Y:S01]  /*0450*/  @!P3 FMUL R24, R24, 16777216 ;  /* 0x4b8000001818b820 */ /* 0x000fe20000400000 */
[----:B------:R-:W-:Y:S01]  /*0460*/  FADD R15, R15, R19 ;  /* 0x000000130f0f7221 */ /* 0x000fe20000000000 */
[----:B0-----:R-:W-:Y:S01]  /*0470*/  FMUL R21, R25, R22 ;  /* 0x0000001619157220 */ /* 0x001fe20000400000 */
[C---:B----4-:R-:W-:Y:S01]  /*0480*/  FADD R22, -R18.reuse, R12 ;  /* 0x0000000c12167221 */ /* 0x050fe20000000100 */
[C---:B------:R-:W-:Y:S01]  /*0490*/  FADD R26, -R18.reuse, R14 ;  /* 0x0000000e121a7221 */ /* 0x040fe20000000100 */
[C---:B-1----:R-:W-:Y:S01]  /*04a0*/  FADD R28, -R18.reuse, R15 ;  /* 0x0000000f121c7221 */ /* 0x042fe20000000100 */
[----:B---3--:R-:W-:Y:S01]  /*04b0*/  FMUL R5, R5, R24 ;  /* 0x0000001805057220 */ /* 0x008fe20000400000 */
[----:B------:R-:W-:-:S02]  /*04c0*/  FADD R24, -R18, R13 ;  /* 0x0000000d12187221 */ /* 0x000fc40000000100 */
[----:B------:R-:W0:Y:S01]  /*04d0*/  LDC.64 R18, c[0x0][0x240] ;  /* 0x00009000ff127b82 */ /* 0x000e220000000a00 */
[C---:B------:R-:W-:Y:S01]  /*04e0*/  FMUL R27, R21.reuse, R22 ;  /* 0x00000016151b7220 */ /* 0x040fe20000400000 */
[C---:B------:R-:W-:Y:S01]  /*04f0*/  FMUL R24, R21.reuse, R24 ;  /* 0x0000001815187220 */ /* 0x040fe20000400000 */
[C---:B------:R-:W-:Y:S01]  /*0500*/  FMUL R23, R21.reuse, R26 ;  /* 0x0000001a15177220 */ /* 0x040fe20000400000 */
[----:B------:R-:W-:Y:S01]  /*0510*/  FMUL R25, R21, R28 ;  /* 0x0000001c15197220 */ /* 0x000fe20000400000 */
[--C-:B-----5:R-:W-:Y:S01]  /*0520*/  FADD R9, R9, R16.reuse ;  /* 0x0000001009097221 */ /* 0x120fe20000000000 */
[--C-:B------:R-:W-:Y:S01]  /*0530*/  FADD R8, R8, R16.reuse ;  /* 0x0000001008087221 */ /* 0x100fe20000000000 */
[--C-:B------:R-:W-:Y:S01]  /*0540*/  FADD R10, R10, R16.reuse ;  /* 0x000000100a0a7221 */ /* 0x100fe20000000000 */
[----:B------:R-:W-:Y:S01]  /*0550*/  FADD R11, R11, R16 ;  /* 0x000000100b0b7221 */ /* 0x000fe20000000000 */
[C-C-:B------:R-:W-:Y:S01]  /*0560*/  FFMA R22, R17.reuse, R24, R20.reuse ;  /* 0x0000001811167223 */ /* 0x140fe20000000014 */
[C-C-:B------:R-:W-:Y:S01]  /*0570*/  FFMA R21, R17.reuse, R27, R20.reuse ;  /* 0x0000001b11157223 */ /* 0x140fe20000000014 */
[C-C-:B------:R-:W-:Y:S01]  /*0580*/  FFMA R23, R17.reuse, R23, R20.reuse ;  /* 0x0000001711177223 */ /* 0x140fe20000000014 */
[----:B------:R-:W-:Y:S01]  /*0590*/  FFMA R17, R17, R25, R20 ;  /* 0x0000001911117223 */ /* 0x000fe20000000014 */
[C---:B------:R-:W-:Y:S01]  /*05a0*/  FADD R20, -R2.reuse, R9 ;  /* 0x0000000902147221 */ /* 0x040fe20000000100 */
[C---:B------:R-:W-:Y:S01]  /*05b0*/  FADD R16, -R2.reuse, R8 ;  /* 0x0000000802107221 */ /* 0x040fe20000000100 */
[C---:B------:R-:W-:Y:S01]  /*05c0*/  FADD R24, -R2.reuse, R10 ;  /* 0x0000000a02187221 */ /* 0x040fe20000000100 */
[----:B------:R-:W-:Y:S01]  /*05d0*/  FADD R2, -R2, R11 ;  /* 0x0000000b02027221 */ /* 0x000fe20000000100 */
[C---:B------:R-:W-:Y:S01]  /*05e0*/  FMUL R20, R5.reuse, R20 ;  /* 0x0000001405147220 */ /* 0x040fe20000400000 */
[C---:B------:R-:W-:Y:S01]  /*05f0*/  FMUL R29, R5.reuse, R16 ;  /* 0x00000010051d7220 */ /* 0x040fe20000400000 */
[C---:B------:R-:W-:Y:S01]  /*0600*/  FMUL R27, R5.reuse, R24 ;  /* 0x00000018051b7220 */ /* 0x040fe20000400000 */
[----:B------:R-:W-:Y:S01]  /*0610*/  FMUL R25, R5, R2 ;  /* 0x0000000205197220 */ /* 0x000fe20000400000 */
[C-C-:B------:R-:W-:Y:S01]  /*0620*/  FFMA R5, R3.reuse, R20, R4.reuse ;  /* 0x0000001403057223 */ /* 0x140fe20000000004 */
[C-C-:B------:R-:W-:Y:S01]  /*0630*/  FFMA R20, R3.reuse, R29, R4.reuse ;  /* 0x0000001d03147223 */ /* 0x140fe20000000004 */
[C-C-:B------:R-:W-:Y:S01]  /*0640*/  FFMA R24, R3.reuse, R27, R4.reuse ;  /* 0x0000001b03187223 */ /* 0x140fe20000000004 */
[----:B------:R-:W-:Y:S01]  /*0650*/  FFMA R25, R3, R25, R4 ;  /* 0x0000001903197223 */ /* 0x000fe20000000004 */
[----:B------:R-:W-:Y:S01]  /*0660*/  FSETP.GEU.AND P6, PT, R17, RZ, PT ;  /* 0x000000ff1100720b */ /* 0x000fe20003fce000 */
[----:B0-----:R-:W-:Y:S01]  /*0670*/  IMAD.WIDE R2, R0, 0x4, R18 ;  /* 0x0000000400027825 */ /* 0x001fe200078e0212 */
[----:B------:R-:W-:-:S02]  /*0680*/  FSETP.GEU.AND P0, PT, R23, RZ, PT ;  /* 0x000000ff1700720b */ /* 0x000fc40003f0e000 */
[----:B------:R-:W-:Y:S02]  /*0690*/  FSETP.GEU.AND P1, PT, R22, RZ, PT ;  /* 0x000000ff1600720b */ /* 0x000fe40003f2e000 */
[----:B------:R-:W-:Y:S02]  /*06a0*/  FSETP.GEU.AND P2, PT, R21, RZ, PT ;  /* 0x000000ff1500720b */ /* 0x000fe40003f4e000 */
[----:B------:R-:W-:Y:S02]  /*06b0*/  SEL R19, R17, RZ, P6 ;  /* 0x000000ff11137207 */ /* 0x000fe40003000000 */
[----:B------:R-:W-:Y:S02]  /*06c0*/  FSETP.GEU.AND P3, PT, R25, RZ, PT ;  /* 0x000000ff1900720b */ /* 0x000fe40003f6e000 */
[----:B------:R-:W-:Y:S02]  /*06d0*/  FSETP.GEU.AND P4, PT, R24, RZ, PT ;  /* 0x000000ff1800720b */ /* 0x000fe40003f8e000 */
[----:B------:R-:W-:-:S02]  /*06e0*/  FSETP.GEU.AND P5, PT, R5, RZ, PT ;  /* 0x000000ff0500720b */ /* 0x000fc40003fae000 */
[----:B------:R-:W-:Y:S02]  /*06f0*/  FSETP.GEU.AND P6, PT, R20, RZ, PT ;  /* 0x000000ff1400720b */ /* 0x000fe40003fce000 */
[----:B------:R-:W-:Y:S02]  /*0700*/  SEL R18, R23, RZ, P0 ;  /* 0x000000ff17127207 */ /* 0x000fe40000000000 */
[----:B------:R-:W-:Y:S02]  /*0710*/  SEL R17, R22, RZ, P1 ;  /* 0x000000ff16117207 */ /* 0x000fe40000800000 */
[----:B------:R-:W-:Y:S02]  /*0720*/  SEL R16, R21, RZ, P2 ;  /* 0x000000ff15107207 */ /* 0x000fe40001000000 */
[----:B------:R-:W-:Y:S02]  /*0730*/  SEL R23, R25, RZ, P3 ;  /* 0x000000ff19177207 */ /* 0x000fe40001800000 */
[----:B------:R-:W-:-:S02]  /*0740*/  SEL R22, R24, RZ, P4 ;  /* 0x000000ff18167207 */ /* 0x000fc40002000000 */
[----:B------:R-:W-:Y:S02]  /*0750*/  SEL R21, R5, RZ, P5 ;  /* 0x000000ff05157207 */ /* 0x000fe40002800000 */
[----:B------:R-:W-:Y:S01]  /*0760*/  SEL R20, R20, RZ, P6 ;  /* 0x000000ff14147207 */ /* 0x000fe20003000000 */
[----:B------:R-:W-:Y:S04]  /*0770*/  STG.E.128 desc[UR4][R6.64], R12 ;  /* 0x0000000c06007986 */ /* 0x000fe8000c101d04 */
[----:B------:R-:W-:Y:S04]  /*0780*/  STG.E.128 desc[UR4][R6.64+0x800], R8 ;  /* 0x0008000806007986 */ /* 0x000fe8000c101d04 */
[----:B------:R-:W-:Y:S04]  /*0790*/  STG.E.128 desc[UR4][R2.64], R16 ;  /* 0x0000001002007986 */ /* 0x000fe8000c101d04 */
[----:B------:R-:W-:Y:S01]  /*07a0*/  STG.E.128 desc[UR4][R2.64+0x800], R20 ;  /* 0x0008001402007986 */ /* 0x000fe2000c101d04 */
[----:B------:R-:W-:Y:S05]  /*07b0*/  EXIT ;  /* 0x000000000000794d */ /* 0x000fea0003800000 */
.L_x_0:
[----:B------:R-:W-:-:S00]  /*07c0*/  BRA `(.L_x_0) ;  /* 0xfffffffc00fc7947 */ /* 0x000fc0000383ffff */
[----:B------:R-:W-:-:S00]  /*07d0*/  NOP ;  /* 0x0000000000007918 */ /* 0x000fc00000000000 */
        /* <DEDUP_REMOVED lines=10> */
.L_x_1:


//--------------------- .nv.global.init           --------------------------
	.section	.nv.global.init,"aw",@progbits
.nv.global.init:
	.type		_$_str,@object
	.size		_$_str,(_$_str_$_2 - _$_str)
_$_str:
        /*0000*/ 	.byte	0x5f, 0x5f, 0x43, 0x55, 0x44, 0x41, 0x5f, 0x46, 0x54, 0x5a, 0x00
	.type		_$_str_$_2,@object
	.size		_$_str_$_2,(.L_1 - _$_str_$_2)
_$_str_$_2:
        /*000b*/ 	.byte	0x5f, 0x5f, 0x43, 0x55, 0x44, 0x41, 0x5f, 0x50, 0x52, 0x45, 0x43, 0x5f, 0x53, 0x51, 0x52, 0x54
        /*001b*/ 	.byte	0x00
.L_1:


//--------------------- .nv.constant0.triton_poi_fused__native_batch_norm_legit_no_training_convolution_relu_3 --------------------------
	.section	.nv.constant0.triton_poi_fused__native_batch_norm_legit_no_training_convolution_relu_3,"a",@progbits
	.sectionflags	@""
	.align	4
.nv.constant0.triton_poi_fused__native_batch_norm_legit_no_training_convolution_relu_3:
	.zero		588
